	.headerflags	@"EF_CUDA_TEXMODE_UNIFIED EF_CUDA_64BIT_ADDRESS EF_CUDA_ACCELERATORS EF_CUDA_SM90 EF_CUDA_VIRTUAL_SM(EF_CUDA_SM90)"
	.elftype	@"ET_EXEC"


//--------------------- .nv.info                  --------------------------
	.section	.nv.info,"",@"SHT_CUDA_INFO"
	.align	4


	//----- nvinfo : EIATTR_REGCOUNT
	.align		4
        /*0000*/ 	.byte	0x04, 0x2f
        /*0002*/ 	.short	(.L_2 - .L_1)
	.align		4
.L_1:
        /*0004*/ 	.word	index@(triton_poi_fused__log_softmax_index_put_lift_fresh_mul_neg_scatter_sum_1)
        /*0008*/ 	.word	0x00000014


	//----- nvinfo : EIATTR_MIN_STACK_SIZE
	.align		4
.L_2:
        /*000c*/ 	.byte	0x04, 0x12
        /*000e*/ 	.short	(.L_4 - .L_3)
	.align		4
.L_3:
        /*0010*/ 	.word	index@(triton_poi_fused__log_softmax_index_put_lift_fresh_mul_neg_scatter_sum_1)
        /*0014*/ 	.word	0x00000000


	//----- nvinfo : EIATTR_FRAME_SIZE
	.align		4
.L_4:
        /*0018*/ 	.byte	0x04, 0x11
        /*001a*/ 	.short	(.L_6 - .L_5)
	.align		4
.L_5:
        /*001c*/ 	.word	index@(triton_poi_fused__log_softmax_index_put_lift_fresh_mul_neg_scatter_sum_1)
        /*0020*/ 	.word	0x00000000


	//----- nvinfo : EIATTR_MIN_STACK_SIZE
	.align		4
.L_6:
        /*0024*/ 	.byte	0x04, 0x12
        /*0026*/ 	.short	(.L_8 - .L_7)
	.align		4
.L_7:
        /*0028*/ 	.word	index@(triton_poi_fused__log_softmax_index_put_lift_fresh_mul_neg_scatter_sum_1)
        /*002c*/ 	.word	0x00000000
.L_8:


//--------------------- .nv.info.triton_poi_fused__log_softmax_index_put_lift_fresh_mul_neg_scatter_sum_1 --------------------------
	.section	.nv.info.triton_poi_fused__log_softmax_index_put_lift_fresh_mul_neg_scatter_sum_1,"",@"SHT_CUDA_INFO"
	.sectionflags	@""
	.align	4


	//----- nvinfo : EIATTR_CUDA_API_VERSION
	.align		4
        /*0000*/ 	.byte	0x04, 0x37
        /*0002*/ 	.short	(.L_10 - .L_9)
.L_9:
        /*0004*/ 	.word	0x0000007c


	//----- nvinfo : EIATTR_KPARAM_INFO
	.align		4
.L_10:
        /*0008*/ 	.byte	0x04, 0x17
        /*000a*/ 	.short	(.L_12 - .L_11)
.L_11:
        /*000c*/ 	.word	0x00000000
        /*0010*/ 	.short	0x0003
        /*0012*/ 	.short	0x0018
        /*0014*/ 	.byte	0x00, 0xf0, 0x11, 0x00


	//----- nvinfo : EIATTR_KPARAM_INFO
	.align		4
.L_12:
        /*0018*/ 	.byte	0x04, 0x17
        /*001a*/ 	.short	(.L_14 - .L_13)
.L_13:
        /*001c*/ 	.word	0x00000000
        /*0020*/ 	.short	0x0002
        /*0022*/ 	.short	0x0010
        /*0024*/ 	.byte	0x00, 0xf4, 0x21, 0x00


	//----- nvinfo : EIATTR_KPARAM_INFO
	.align		4
.L_14:
        /*0028*/ 	.byte	0x04, 0x17
        /*002a*/ 	.short	(.L_16 - .L_15)
.L_15:
        /*002c*/ 	.word	0x00000000
        /*0030*/ 	.short	0x0001
        /*0032*/ 	.short	0x0008
        /*0034*/ 	.byte	0x00, 0xf4, 0x21, 0x00


	//----- nvinfo : EIATTR_KPARAM_INFO
	.align		4
.L_16:
        /*0038*/ 	.byte	0x04, 0x17
        /*003a*/ 	.short	(.L_18 - .L_17)
.L_17:
        /*003c*/ 	.word	0x00000000
        /*0040*/ 	.short	0x0000
        /*0042*/ 	.short	0x0000
        /*0044*/ 	.byte	0x00, 0xf4, 0x21, 0x00


	//----- nvinfo : EIATTR_SPARSE_MMA_MASK
	.align		4
.L_18:
        /*0048*/ 	.byte	0x03, 0x50
        /*004a*/ 	.short	0x0000


	//----- nvinfo : EIATTR_MAXREG_COUNT
	.align		4
        /*004c*/ 	.byte	0x03, 0x1b
        /*004e*/ 	.short	0x00ff


	//----- nvinfo : EIATTR_EXIT_INSTR_OFFSETS
	.align		4
        /*0050*/ 	.byte	0x04, 0x1c
        /*0052*/ 	.short	(.L_20 - .L_19)


	//   ....[0]....
.L_19:
        /*0054*/ 	.word	0x00000660


	//   ....[1]....
        /*0058*/ 	.word	0x00000680


	//----- nvinfo : EIATTR_REQNTID
	.align		4
.L_20:
        /*005c*/ 	.byte	0x04, 0x10
        /*005e*/ 	.short	(.L_22 - .L_21)
.L_21:
        /*0060*/ 	.word	0x00000020
        /*0064*/ 	.word	0x00000001
        /*0068*/ 	.word	0x00000001


	//----- nvinfo : EIATTR_CBANK_PARAM_SIZE
	.align		4
.L_22:
        /*006c*/ 	.byte	0x03, 0x19
        /*006e*/ 	.short	0x001c


	//----- nvinfo : EIATTR_PARAM_CBANK
	.align		4
        /*0070*/ 	.byte	0x04, 0x0a
        /*0072*/ 	.short	(.L_24 - .L_23)
	.align		4
.L_23:
        /*0074*/ 	.word	index@(.nv.constant0.triton_poi_fused__log_softmax_index_put_lift_fresh_mul_neg_scatter_sum_1)
        /*0078*/ 	.short	0x0210
        /*007a*/ 	.short	0x001c


	//----- nvinfo : EIATTR_SW_WAR
	.align		4
.L_24:
        /*007c*/ 	.byte	0x04, 0x36
        /*007e*/ 	.short	(.L_26 - .L_25)
.L_25:
        /*0080*/ 	.word	0x00000008
.L_26:


//--------------------- .nv.callgraph             --------------------------
	.section	.nv.callgraph,"",@"SHT_CUDA_CALLGRAPH"
	.align	4
	.sectionentsize	8
	.align		4
        /*0000*/ 	.word	0x00000000
	.align		4
        /*0004*/ 	.word	0xffffffff
	.align		4
        /*0008*/ 	.word	0x00000000
	.align		4
        /*000c*/ 	.word	0xfffffffe
	.align		4
        /*0010*/ 	.word	0x00000000
	.align		4
        /*0014*/ 	.word	0xfffffffd
	.align		4
        /*0018*/ 	.word	0x00000000
	.align		4
        /*001c*/ 	.word	0xfffffffc


//--------------------- .nv.constant4             --------------------------
	.section	.nv.constant4,"a",@progbits
	.align	8
	.align		8
.nv.constant4:
        /*0000*/ 	.dword	_$_str


//--------------------- .text.triton_poi_fused__log_softmax_index_put_lift_fresh_mul_neg_scatter_sum_1 --------------------------
	.section	.text.triton_poi_fused__log_softmax_index_put_lift_fresh_mul_neg_scatter_sum_1,"ax",@progbits
	.align	128
        .global         triton_poi_fused__log_softmax_index_put_lift_fresh_mul_neg_scatter_sum_1
        .type           triton_poi_fused__log_softmax_index_put_lift_fresh_mul_neg_scatter_sum_1,@function
        .size           triton_poi_fused__log_softmax_index_put_lift_fresh_mul_neg_scatter_sum_1,(.L_x_1 - triton_poi_fused__log_softmax_index_put_lift_fresh_mul_neg_scatter_sum_1)
        .other          triton_poi_fused__log_softmax_index_put_lift_fresh_mul_neg_scatter_sum_1,@"STO_CUDA_ENTRY STV_DEFAULT"
triton_poi_fused__log_softmax_index_put_lift_fresh_mul_neg_scatter_sum_1:
.text.triton_poi_fused__log_softmax_index_put_lift_fresh_mul_neg_scatter_sum_1:
[----:B------:R-:W0:Y:S02]  /*0000*/  LDC R1, c[0x0][0x28] ;  /* 0x00000a00ff017b82 */ /* 0x000e240000000800 */
[----:B------:R-:W1:Y:S01]  /*0010*/  S2R R17, SR_TID.X ;  /* 0x0000000000117919 */ /* 0x000e620000002100 */
[----:B------:R-:W2:Y:S01]  /*0020*/  LDC.64 R6, c[0x0][0x220] ;  /* 0x00008800ff067b82 */ /* 0x000ea20000000a00 */
[----:B------:R-:W-:Y:S01]  /*0030*/  CS2R R8, SRZ ;  /* 0x0000000000087805 */ /* 0x000fe2000001ff00 */
[----:B------:R-:W-:Y:S01]  /*0040*/  ULDC.64 UR4, c[0x0][0x208] ;  /* 0x0000820000047ab9 */ /* 0x000fe20000000a00 */
[----:B------:R-:W3:Y:S01]  /*0050*/  S2R R3, SR_CTAID.X ;  /* 0x0000000000037919 */ /* 0x000ee20000002500 */
[----:B------:R-:W-:Y:S01]  /*0060*/  CS2R R10, SRZ ;  /* 0x00000000000a7805 */ /* 0x000fe2000001ff00 */
[----:B------:R-:W-:-:S03]  /*0070*/  ULDC.64 UR6, c[0x0][0x210] ;  /* 0x0000840000067ab9 */ /* 0x000fc60000000a00 */
[----:B------:R-:W4:Y:S01]  /*0080*/  LDC.64 R4, c[0x0][0x218] ;  /* 0x00008600ff047b82 */ /* 0x000f220000000a00 */
[----:B-1----:R-:W-:-:S04]  /*0090*/  LOP3.LUT R0, R17, 0x3, RZ, 0xc0, !PT ;  /* 0x0000000311007812 */ /* 0x002fc800078ec0ff */
[----:B---3--:R-:W-:-:S04]  /*00a0*/  LEA R0, R3, R0, 0x2 ;  /* 0x0000000003007211 */ /* 0x008fc800078e10ff */
[C---:B------:R-:W-:Y:S02]  /*00b0*/  ISETP.GE.AND P0, PT, R0.reuse, 0x4, PT ;  /* 0x000000040000780c */ /* 0x040fe40003f06270 */
[----:B------:R-:W-:-:S05]  /*00c0*/  SHF.L.U32 R3, R0, 0x2, RZ ;  /* 0x0000000200037819 */ /* 0x000fca00000006ff */
[----:B--2---:R-:W-:-:S06]  /*00d0*/  IMAD.WIDE R6, R3, 0x4, R6 ;  /* 0x0000000403067825 */ /* 0x004fcc00078e0206 */
[----:B------:R-:W2:Y:S04]  /*00e0*/  @!P0 LDG.E.EL R8, desc[UR4][R6.64] ;  /* 0x0000000406088981 */ /* 0x000ea8000c2e1900 */
[----:B------:R-:W3:Y:S04]  /*00f0*/  @!P0 LDG.E.EL R9, desc[UR4][R6.64+0x4] ;  /* 0x0000040406098981 */ /* 0x000ee8000c2e1900 */
[----:B------:R-:W5:Y:S04]  /*0100*/  @!P0 LDG.E.EL R10, desc[UR4][R6.64+0x8] ;  /* 0x00000804060a8981 */ /* 0x000f68000c2e1900 */
[----:B------:R1:W5:Y:S01]  /*0110*/  @!P0 LDG.E.EL R11, desc[UR4][R6.64+0xc] ;  /* 0x00000c04060b8981 */ /* 0x000362000c2e1900 */
[----:B------:R-:W-:Y:S01]  /*0120*/  CS2R R2, SRZ ;  /* 0x0000000000027805 */ /* 0x000fe2000001ff00 */
[----:B----4-:R-:W-:-:S05]  /*0130*/  IMAD.WIDE R4, R0, 0x8, R4 ;  /* 0x0000000800047825 */ /* 0x010fca00078e0204 */
[----:B------:R4:W4:Y:S01]  /*0140*/  @!P0 LDG.E.64 R2, desc[UR4][R4.64] ;  /* 0x0000000404028981 */ /* 0x000922000c1e1b00 */
[----:B-1----:R-:W-:Y:S02]  /*0150*/  IMAD.MOV.U32 R7, RZ, RZ, 0x3e055027 ;  /* 0x3e055027ff077424 */ /* 0x002fe400078e00ff */
[----:B--2---:R-:W-:Y:S01]  /*0160*/  FMUL R12, R8, 1.4426950216293334961 ;  /* 0x3fb8aa3b080c7820 */ /* 0x004fe20000400000 */
[----:B---3--:R-:W-:-:S04]  /*0170*/  FMUL R13, R9, 1.4426950216293334961 ;  /* 0x3fb8aa3b090d7820 */ /* 0x008fc80000400000 */
[----:B------:R-:W-:Y:S01]  /*0180*/  FSETP.GEU.AND P0, PT, R12, -126, PT ;  /* 0xc2fc00000c00780b */ /* 0x000fe20003f0e000 */
[----:B-----5:R-:W-:Y:S01]  /*0190*/  FMUL R14, R10, 1.4426950216293334961 ;  /* 0x3fb8aa3b0a0e7820 */ /* 0x020fe20000400000 */
[----:B------:R-:W-:Y:S01]  /*01a0*/  FSETP.GEU.AND P1, PT, R13, -126, PT ;  /* 0xc2fc00000d00780b */ /* 0x000fe20003f2e000 */
[----:B------:R-:W-:-:S03]  /*01b0*/  FMUL R15, R11, 1.4426950216293334961 ;  /* 0x3fb8aa3b0b0f7820 */ /* 0x000fc60000400000 */
[----:B------:R-:W-:Y:S02]  /*01c0*/  FSETP.GEU.AND P2, PT, R14, -126, PT ;  /* 0xc2fc00000e00780b */ /* 0x000fe40003f4e000 */
[----:B------:R-:W-:-:S05]  /*01d0*/  FSETP.GEU.AND P3, PT, R15, -126, PT ;  /* 0xc2fc00000f00780b */ /* 0x000fca0003f6e000 */
[----:B------:R-:W-:Y:S02]  /*01e0*/  @!P0 FMUL R12, R12, 0.5 ;  /* 0x3f0000000c0c8820 */ /* 0x000fe40000400000 */
[----:B------:R-:W-:Y:S02]  /*01f0*/  @!P1 FMUL R13, R13, 0.5 ;  /* 0x3f0000000d0d9820 */ /* 0x000fe40000400000 */
[----:B------:R-:W1:Y:S02]  /*0200*/  MUFU.EX2 R6, R12 ;  /* 0x0000000c00067308 */ /* 0x000e640000000800 */
[----:B------:R-:W-:Y:S02]  /*0210*/  @!P2 FMUL R14, R14, 0.5 ;  /* 0x3f0000000e0ea820 */ /* 0x000fe40000400000 */
[----:B------:R-:W-:-:S04]  /*0220*/  @!P3 FMUL R15, R15, 0.5 ;  /* 0x3f0000000f0fb820 */ /* 0x000fc80000400000 */
[----:B----4-:R-:W2:Y:S01]  /*0230*/  MUFU.EX2 R5, R13 ;  /* 0x0000000d00057308 */ /* 0x010ea20000000800 */
[----:B-1----:R-:W-:-:S07]  /*0240*/  @!P0 FMUL R6, R6, R6 ;  /* 0x0000000606068220 */ /* 0x002fce0000400000 */
[----:B------:R-:W1:Y:S01]  /*0250*/  MUFU.EX2 R4, R14 ;  /* 0x0000000e00047308 */ /* 0x000e620000000800 */
[----:B------:R-:W-:-:S04]  /*0260*/  ISETP.NE.U32.AND P0, PT, R2, -0x64, PT ;  /* 0xffffff9c0200780c */ /* 0x000fc80003f05070 */
[----:B------:R-:W-:Y:S01]  /*0270*/  ISETP.NE.AND.EX P0, PT, R3, -0x1, PT, P0 ;  /* 0xffffffff0300780c */ /* 0x000fe20003f05300 */
[----:B--2---:R-:W-:Y:S02]  /*0280*/  @!P1 FMUL R5, R5, R5 ;  /* 0x0000000505059220 */ /* 0x004fe40000400000 */
[----:B------:R-:W2:Y:S02]  /*0290*/  MUFU.EX2 R16, R15 ;  /* 0x0000000f00107308 */ /* 0x000ea40000000800 */
[----:B------:R-:W-:Y:S01]  /*02a0*/  FADD R5, R6, R5 ;  /* 0x0000000506057221 */ /* 0x000fe20000000000 */
[----:B-1----:R-:W-:-:S04]  /*02b0*/  @!P2 FMUL R4, R4, R4 ;  /* 0x000000040404a220 */ /* 0x002fc80000400000 */
[----:B------:R-:W-:Y:S01]  /*02c0*/  FADD R5, R5, R4 ;  /* 0x0000000405057221 */ /* 0x000fe20000000000 */
[----:B--2---:R-:W-:-:S04]  /*02d0*/  @!P3 FMUL R16, R16, R16 ;  /* 0x000000101010b220 */ /* 0x004fc80000400000 */
[----:B------:R-:W-:-:S05]  /*02e0*/  FADD R5, R5, R16 ;  /* 0x0000001005057221 */ /* 0x000fca0000000000 */
[----:B------:R-:W-:-:S13]  /*02f0*/  FSETP.GEU.AND P1, PT, R5, 1.175494350822287508e-38, PT ;  /* 0x008000000500780b */ /* 0x000fda0003f2e000 */
[----:B------:R-:W-:-:S04]  /*0300*/  @!P1 FMUL R5, R5, 8388608 ;  /* 0x4b00000005059820 */ /* 0x000fc80000400000 */
[C---:B------:R-:W-:Y:S01]  /*0310*/  VIADD R4, R5.reuse, 0xc0d55555 ;  /* 0xc0d5555505047836 */ /* 0x040fe20000000000 */
[----:B------:R-:W-:-:S04]  /*0320*/  ISETP.GE.U32.AND P2, PT, R5, 0x7f800000, PT ;  /* 0x7f8000000500780c */ /* 0x000fc80003f46070 */
[----:B------:R-:W-:-:S04]  /*0330*/  LOP3.LUT R6, R4, 0xff800000, RZ, 0xc0, !PT ;  /* 0xff80000004067812 */ /* 0x000fc800078ec0ff */
[----:B------:R-:W-:-:S05]  /*0340*/  IADD3 R4, R5, -R6, RZ ;  /* 0x8000000605047210 */ /* 0x000fca0007ffe0ff */
[----:B------:R-:W-:Y:S01]  /*0350*/  FADD R12, R4, -1 ;  /* 0xbf800000040c7421 */ /* 0x000fe20000000000 */
[----:B------:R-:W-:-:S03]  /*0360*/  FSEL R4, RZ, -23, P1 ;  /* 0xc1b80000ff047808 */ /* 0x000fc60000800000 */
[----:B------:R-:W-:-:S04]  /*0370*/  FFMA.FTZ R7, R12, -R7, 0.14084610342979431152 ;  /* 0x3e1039f60c077423 */ /* 0x000fc80000010807 */
[----:B------:R-:W-:-:S04]  /*0380*/  FFMA.FTZ R7, R12, R7, -0.12148627638816833496 ;  /* 0xbdf8cdcc0c077423 */ /* 0x000fc80000010007 */
[----:B------:R-:W-:-:S04]  /*0390*/  FFMA.FTZ R7, R12, R7, 0.13980610668659210205 ;  /* 0x3e0f29550c077423 */ /* 0x000fc80000010007 */
[----:B------:R-:W-:-:S04]  /*03a0*/  FFMA.FTZ R7, R12, R7, -0.16684235632419586182 ;  /* 0xbe2ad8b90c077423 */ /* 0x000fc80000010007 */
[----:B------:R-:W-:-:S04]  /*03b0*/  FFMA.FTZ R7, R12, R7, 0.20012299716472625732 ;  /* 0x3e4ced0b0c077423 */ /* 0x000fc80000010007 */
[----:B------:R-:W-:-:S04]  /*03c0*/  FFMA.FTZ R7, R12, R7, -0.24999669194221496582 ;  /* 0xbe7fff220c077423 */ /* 0x000fc80000010007 */
[----:B------:R-:W-:-:S04]  /*03d0*/  FFMA.FTZ R7, R12, R7, 0.33333182334899902344 ;  /* 0x3eaaaa780c077423 */ /* 0x000fc80000010007 */
[C---:B------:R-:W-:Y:S01]  /*03e0*/  FFMA.FTZ R13, R12.reuse, R7, -0.5 ;  /* 0xbf0000000c0d7423 */ /* 0x040fe20000010007 */
[----:B------:R-:W-:Y:S02]  /*03f0*/  I2FP.F32.S32 R7, R6 ;  /* 0x0000000600077245 */ /* 0x000fe40000201400 */
[----:B------:R-:W-:Y:S01]  /*0400*/  SEL R6, R3, RZ, P0 ;  /* 0x000000ff03067207 */ /* 0x000fe20000000000 */
[----:B------:R-:W-:Y:S02]  /*0410*/  FMUL R13, R12, R13 ;  /* 0x0000000d0c0d7220 */ /* 0x000fe40000400000 */
[----:B------:R-:W-:Y:S01]  /*0420*/  FFMA.FTZ R4, R7, 1.1920928955078125e-07, R4 ;  /* 0x3400000007047823 */ /* 0x000fe20000010004 */
[----:B------:R-:W-:Y:S01]  /*0430*/  SEL R7, R2, RZ, P0 ;  /* 0x000000ff02077207 */ /* 0x000fe20000000000 */
[----:B------:R-:W-:Y:S01]  /*0440*/  FFMA.FTZ R13, R12, R13, R12 ;  /* 0x0000000d0c0d7223 */ /* 0x000fe2000001000c */
[----:B------:R-:W-:Y:S02]  /*0450*/  @P2 MOV R2, 0x7f800000 ;  /* 0x7f80000000022802 */ /* 0x000fe40000000f00 */
[C---:B------:R-:W-:Y:S01]  /*0460*/  ISETP.NE.U32.AND P1, PT, R7.reuse, 0x1, PT ;  /* 0x000000010700780c */ /* 0x040fe20003f25070 */
[----:B------:R-:W-:Y:S01]  /*0470*/  FFMA.FTZ R4, R4, 0.69314718246459960938, R13 ;  /* 0x3f31721804047823 */ /* 0x000fe2000001000d */
[----:B------:R-:W-:Y:S01]  /*0480*/  ISETP.NE.U32.AND P3, PT, R7, 0x2, PT ;  /* 0x000000020700780c */ /* 0x000fe20003f65070 */
[C---:B------:R-:W-:Y:S01]  /*0490*/  @P2 FFMA.FTZ R4, R5.reuse, R2, +INF ;  /* 0x7f80000005042423 */ /* 0x040fe20000010002 */
[----:B------:R-:W-:Y:S01]  /*04a0*/  FSETP.NEU.AND P2, PT, R5, RZ, PT ;  /* 0x000000ff0500720b */ /* 0x000fe20003f4d000 */
[----:B------:R-:W-:Y:S01]  /*04b0*/  HFMA2.MMA R5, -RZ, RZ, 1.849609375, 1638 ;  /* 0x3f666666ff057435 */ /* 0x000fe200000001ff */
[----:B------:R-:W-:-:S02]  /*04c0*/  ISETP.NE.AND.EX P1, PT, R6, RZ, PT, P1 ;  /* 0x000000ff0600720c */ /* 0x000fc40003f25310 */
[----:B------:R-:W-:Y:S02]  /*04d0*/  FSEL R4, R4, -INF , P2 ;  /* 0xff80000004047808 */ /* 0x000fe40001000000 */
[----:B------:R-:W-:Y:S02]  /*04e0*/  ISETP.NE.U32.AND P2, PT, R7, RZ, PT ;  /* 0x000000ff0700720c */ /* 0x000fe40003f45070 */
[----:B------:R-:W-:Y:S01]  /*04f0*/  ISETP.NE.AND.EX P3, PT, R6, RZ, PT, P3 ;  /* 0x000000ff0600720c */ /* 0x000fe20003f65330 */
[C---:B------:R-:W-:Y:S01]  /*0500*/  FADD R9, -R4.reuse, R9 ;  /* 0x0000000904097221 */ /* 0x040fe20000000100 */
[C---:B------:R-:W-:Y:S01]  /*0510*/  FADD R8, -R4.reuse, R8 ;  /* 0x0000000804087221 */ /* 0x040fe20000000100 */
[----:B------:R-:W-:Y:S01]  /*0520*/  FSEL R2, R5, 0.025000000372529029846, !P1 ;  /* 0x3ccccccd05027808 */ /* 0x000fe20004800000 */
[----:B------:R-:W-:Y:S01]  /*0530*/  FADD R10, -R4, R10 ;  /* 0x0000000a040a7221 */ /* 0x000fe20000000100 */
[----:B------:R-:W-:Y:S01]  /*0540*/  ISETP.NE.AND.EX P1, PT, R6, RZ, PT, P2 ;  /* 0x000000ff0600720c */ /* 0x000fe20003f25320 */
[----:B------:R-:W-:Y:S01]  /*0550*/  FADD R11, -R4, R11 ;  /* 0x0000000b040b7221 */ /* 0x000fe20000000100 */
[----:B------:R-:W-:Y:S01]  /*0560*/  ISETP.NE.U32.AND P2, PT, R7, 0x3, PT ;  /* 0x000000030700780c */ /* 0x000fe20003f45070 */
[----:B------:R-:W-:Y:S01]  /*0570*/  FMUL R9, R9, R2 ;  /* 0x0000000209097220 */ /* 0x000fe20000400000 */
[----:B------:R-:W-:-:S02]  /*0580*/  FSEL R3, R5, 0.025000000372529029846, !P1 ;  /* 0x3ccccccd05037808 */ /* 0x000fc40004800000 */
[----:B------:R-:W-:Y:S02]  /*0590*/  LOP3.LUT P1, RZ, R17, 0x1c, RZ, 0xc0, !PT ;  /* 0x0000001c11ff7812 */ /* 0x000fe4000782c0ff */
[----:B------:R-:W-:Y:S01]  /*05a0*/  ISETP.NE.AND.EX P2, PT, R6, RZ, PT, P2 ;  /* 0x000000ff0600720c */ /* 0x000fe20003f45320 */
[----:B------:R-:W-:Y:S01]  /*05b0*/  FFMA R3, R8, R3, R9 ;  /* 0x0000000308037223 */ /* 0x000fe20000000009 */
[C---:B------:R-:W-:Y:S02]  /*05c0*/  FSEL R2, R5.reuse, 0.025000000372529029846, !P3 ;  /* 0x3ccccccd05027808 */ /* 0x040fe40005800000 */
[----:B------:R-:W-:Y:S02]  /*05d0*/  ISETP.LT.AND P1, PT, R0, 0x4, !P1 ;  /* 0x000000040000780c */ /* 0x000fe40004f21270 */
[----:B------:R-:W-:Y:S01]  /*05e0*/  FSEL R4, R5, 0.025000000372529029846, !P2 ;  /* 0x3ccccccd05047808 */ /* 0x000fe20005000000 */
[----:B------:R-:W-:Y:S01]  /*05f0*/  FFMA R2, R10, R2, R3 ;  /* 0x000000020a027223 */ /* 0x000fe20000000003 */
[----:B------:R-:W-:-:S03]  /*0600*/  SHF.R.S32.HI R3, RZ, 0x1f, R0 ;  /* 0x0000001fff037819 */ /* 0x000fc60000011400 */
[----:B------:R-:W-:Y:S01]  /*0610*/  FFMA R4, R11, R4, R2 ;  /* 0x000000040b047223 */ /* 0x000fe20000000002 */
[----:B------:R-:W-:-:S03]  /*0620*/  LEA R2, P2, R0, UR6, 0x2 ;  /* 0x0000000600027c11 */ /* 0x000fc6000f8410ff */
[----:B------:R-:W-:Y:S01]  /*0630*/  FADD R4, RZ, -R4 ;  /* 0x80000004ff047221 */ /* 0x000fe20000000000 */
[----:B------:R-:W-:-:S04]  /*0640*/  LEA.HI.X R3, R0, UR7, R3, 0x2, P2 ;  /* 0x0000000700037c11 */ /* 0x000fc800090f1403 */
[----:B------:R-:W-:Y:S01]  /*0650*/  SEL R5, R4, RZ, P0 ;  /* 0x000000ff04057207 */ /* 0x000fe20000000000 */
[----:B------:R-:W-:Y:S06]  /*0660*/  @!P1 EXIT ;  /* 0x000000000000994d */ /* 0x000fec0003800000 */
[----:B------:R-:W-:Y:S01]  /*0670*/  STG.E desc[UR4][R2.64], R5 ;  /* 0x0000000502007986 */ /* 0x000fe2000c101904 */
[----:B------:R-:W-:Y:S05]  /*0680*/  EXIT ;  /* 0x000000000000794d */ /* 0x000fea0003800000 */
.L_x_0:
[----:B------:R-:W-:-:S00]  /*0690*/  BRA `(.L_x_0) ;  /* 0xfffffffc00fc7947 */ /* 0x000fc0000383ffff */
[----:B------:R-:W-:-:S00]  /*06a0*/  NOP ;  /* 0x0000000000007918 */ /* 0x000fc00000000000 */
        /* <DEDUP_REMOVED lines=13> */
.L_x_1:


//--------------------- .nv.global.init           --------------------------
	.section	.nv.global.init,"aw",@progbits
.nv.global.init:
	.type		_$_str,@object
	.size		_$_str,(.L_0 - _$_str)
_$_str:
        /*0000*/ 	.byte	0x5f, 0x5f, 0x43, 0x55, 0x44, 0x41, 0x5f, 0x46, 0x54, 0x5a, 0x00
.L_0:


//--------------------- .nv.constant0.triton_poi_fused__log_softmax_index_put_lift_fresh_mul_neg_scatter_sum_1 --------------------------
	.section	.nv.constant0.triton_poi_fused__log_softmax_index_put_lift_fresh_mul_neg_scatter_sum_1,"a",@progbits
	.sectionflags	@""
	.align	4
.nv.constant0.triton_poi_fused__log_softmax_index_put_lift_fresh_mul_neg_scatter_sum_1:
	.zero		556
